//
// Generated by NVIDIA NVVM Compiler
//
// Compiler Build ID: CL-36424714
// Cuda compilation tools, release 13.0, V13.0.88
// Based on NVVM 20.0.0
//

.version 9.0
.target sm_100
.address_size 64

	// .globl	_Z21matrixTransposeKernelPfS_i
// _ZZ21matrixTransposeKernelPfS_iE4tile has been demoted

.visible .entry _Z21matrixTransposeKernelPfS_i(
	.param .u64 .ptr .align 1 _Z21matrixTransposeKernelPfS_i_param_0,
	.param .u64 .ptr .align 1 _Z21matrixTransposeKernelPfS_i_param_1,
	.param .u32 _Z21matrixTransposeKernelPfS_i_param_2
)
{
	.reg .pred 	%p<3>;
	.reg .b32 	%r<27>;
	.reg .b32 	%f<3>;
	.reg .b64 	%rd<9>;
	// demoted variable
	.shared .align 4 .b8 _ZZ21matrixTransposeKernelPfS_iE4tile[1024];
	ld.param.u64 	%rd1, [_Z21matrixTransposeKernelPfS_i_param_0];
	ld.param.u64 	%rd2, [_Z21matrixTransposeKernelPfS_i_param_1];
	ld.param.u32 	%r11, [_Z21matrixTransposeKernelPfS_i_param_2];
	mov.u32 	%r1, %ctaid.y;
	mov.u32 	%r2, %ntid.y;
	mov.u32 	%r3, %tid.y;
	mad.lo.s32 	%r4, %r1, %r2, %r3;
	mov.u32 	%r5, %ctaid.x;
	mov.u32 	%r6, %ntid.x;
	mov.u32 	%r7, %tid.x;
	mad.lo.s32 	%r8, %r5, %r6, %r7;
	max.s32 	%r12, %r4, %r8;
	setp.ge.s32 	%p1, %r12, %r11;
	@%p1 bra 	$L__BB0_2;
	cvta.to.global.u64 	%rd3, %rd1;
	mad.lo.s32 	%r13, %r11, %r4, %r8;
	mul.wide.s32 	%rd4, %r13, 4;
	add.s64 	%rd5, %rd3, %rd4;
	ld.global.f32 	%f1, [%rd5];
	shl.b32 	%r14, %r3, 6;
	mov.u32 	%r15, _ZZ21matrixTransposeKernelPfS_iE4tile;
	add.s32 	%r16, %r15, %r14;
	shl.b32 	%r17, %r7, 2;
	add.s32 	%r18, %r16, %r17;
	st.shared.f32 	[%r18], %f1;
$L__BB0_2:
	bar.sync 	0;
	mad.lo.s32 	%r9, %r5, %r2, %r3;
	mad.lo.s32 	%r19, %r1, %r6, %r7;
	max.s32 	%r20, %r9, %r19;
	setp.ge.s32 	%p2, %r20, %r11;
	@%p2 bra 	$L__BB0_4;
	shl.b32 	%r21, %r7, 6;
	mov.u32 	%r22, _ZZ21matrixTransposeKernelPfS_iE4tile;
	add.s32 	%r23, %r22, %r21;
	shl.b32 	%r24, %r3, 2;
	add.s32 	%r25, %r23, %r24;
	ld.shared.f32 	%f2, [%r25];
	mad.lo.s32 	%r26, %r11, %r9, %r19;
	cvta.to.global.u64 	%rd6, %rd2;
	mul.wide.s32 	%rd7, %r26, 4;
	add.s64 	%rd8, %rd6, %rd7;
	st.global.f32 	[%rd8], %f2;
$L__BB0_4:
	ret;

}


// ===== COMPILED SASS (sm_100) =====

	.target	sm_100

	.elftype	@"ET_EXEC"


//--------------------- .note.nv.tkinfo           --------------------------
	.section	.note.nv.tkinfo,"",@"SHT_NOTE"
	.sectionflags	@"SHF_NOTE_NV_TKINFO"
	.tkinfo
        /*0018*/ 	.word	0x00000002
        /*0030*/ 	.string	""
        /*0030*/ 	.string	"ptxas"
        /*0030*/ 	.string	"Cuda compilation tools, release 13.0, V13.0.88"
        /*0030*/ 	.string	"Build cuda_13.0.r13.0/compiler.36424714_0"
        /*0030*/ 	.string	"-arch sm_100 -m 64 "



//--------------------- .note.nv.cuinfo           --------------------------
	.section	.note.nv.cuinfo,"",@"SHT_NOTE"
	.sectionflags	@"SHF_NOTE_NV_CUINFO"
        /*0018*/ 	.short	0x0002
        /*001a*/ 	.short	0x0064
        /*001c*/ 	.short	0x0082
	.zero		2


//--------------------- .nv.info                  --------------------------
	.section	.nv.info,"",@"SHT_CUDA_INFO"
	.align	4


	//----- nvinfo : EIATTR_REGCOUNT
	.align		4
        /*0000*/ 	.byte	0x04, 0x2f
        /*0002*/ 	.short	(.L_1 - .L_0)
	.align		4
.L_0:
        /*0004*/ 	.word	index@(_Z21matrixTransposeKernelPfS_i)
        /*0008*/ 	.word	0x0000000c


	//----- nvinfo : EIATTR_FRAME_SIZE
	.align		4
.L_1:
        /*000c*/ 	.byte	0x04, 0x11
        /*000e*/ 	.short	(.L_3 - .L_2)
	.align		4
.L_2:
        /*0010*/ 	.word	index@(_Z21matrixTransposeKernelPfS_i)
        /*0014*/ 	.word	0x00000000


	//----- nvinfo : EIATTR_MIN_STACK_SIZE
	.align		4
.L_3:
        /*0018*/ 	.byte	0x04, 0x12
        /*001a*/ 	.short	(.L_5 - .L_4)
	.align		4
.L_4:
        /*001c*/ 	.word	index@(_Z21matrixTransposeKernelPfS_i)
        /*0020*/ 	.word	0x00000000
.L_5:


//--------------------- .nv.compat                --------------------------
	.section	.nv.compat,"",@"SHT_CUDA_COMPAT_INFO"
	.align	4
        /*0000*/ 	.byte	0x02, 0x09, 0x00, 0x00, 0x02, 0x02, 0x01, 0x00, 0x02, 0x05, 0x05, 0x00, 0x03, 0x07, 0x01, 0x01
        /*0010*/ 	.byte	0x02, 0x03, 0x00, 0x00, 0x02, 0x06, 0x01, 0x00, 0x04, 0x0b, 0x08, 0x00, 0x09, 0x00, 0x00, 0x00
        /*0020*/ 	.byte	0x00, 0x00, 0x00, 0x00


//--------------------- .nv.info._Z21matrixTransposeKernelPfS_i --------------------------
	.section	.nv.info._Z21matrixTransposeKernelPfS_i,"",@"SHT_CUDA_INFO"
	.sectionflags	@""
	.align	4


	//----- nvinfo : EIATTR_CUDA_API_VERSION
	.align		4
        /*0000*/ 	.byte	0x04, 0x37
        /*0002*/ 	.short	(.L_7 - .L_6)
.L_6:
        /*0004*/ 	.word	0x00000082


	//----- nvinfo : EIATTR_KPARAM_INFO
	.align		4
.L_7:
        /*0008*/ 	.byte	0x04, 0x17
        /*000a*/ 	.short	(.L_9 - .L_8)
.L_8:
        /*000c*/ 	.word	0x00000000
        /*0010*/ 	.short	0x0002
        /*0012*/ 	.short	0x0010
        /*0014*/ 	.byte	0x00, 0xf0, 0x11, 0x00


	//----- nvinfo : EIATTR_KPARAM_INFO
	.align		4
.L_9:
        /*0018*/ 	.byte	0x04, 0x17
        /*001a*/ 	.short	(.L_11 - .L_10)
.L_10:
        /*001c*/ 	.word	0x00000000
        /*0020*/ 	.short	0x0001
        /*0022*/ 	.short	0x0008
        /*0024*/ 	.byte	0x00, 0xf5, 0x21, 0x00


	//----- nvinfo : EIATTR_KPARAM_INFO
	.align		4
.L_11:
        /*0028*/ 	.byte	0x04, 0x17
        /*002a*/ 	.short	(.L_13 - .L_12)
.L_12:
        /*002c*/ 	.word	0x00000000
        /*0030*/ 	.short	0x0000
        /*0032*/ 	.short	0x0000
        /*0034*/ 	.byte	0x00, 0xf5, 0x21, 0x00


	//----- nvinfo : EIATTR_SPARSE_MMA_MASK
	.align		4
.L_13:
        /*0038*/ 	.byte	0x03, 0x50
        /*003a*/ 	.short	0x0000


	//----- nvinfo : EIATTR_MAXREG_COUNT
	.align		4
        /*003c*/ 	.byte	0x03, 0x1b
        /*003e*/ 	.short	0x00ff


	//----- nvinfo : EIATTR_NUM_BARRIERS
	.align		4
        /*0040*/ 	.byte	0x02, 0x4c
        /*0042*/ 	.byte	0x01
	.zero		1


	//----- nvinfo : EIATTR_MERCURY_ISA_VERSION
	.align		4
        /*0044*/ 	.byte	0x03, 0x5f
        /*0046*/ 	.short	0x0101


	//----- nvinfo : EIATTR_VRC_CTA_INIT_COUNT
	.align		4
        /*0048*/ 	.byte	0x02, 0x4a
	.zero		1
	.zero		1


	//----- nvinfo : EIATTR_EXIT_INSTR_OFFSETS
	.align		4
        /*004c*/ 	.byte	0x04, 0x1c
        /*004e*/ 	.short	(.L_15 - .L_14)


	//   ....[0]....
.L_14:
        /*0050*/ 	.word	0x000001c0


	//   ....[1]....
        /*0054*/ 	.word	0x00000270


	//----- nvinfo : EIATTR_CBANK_PARAM_SIZE
	.align		4
.L_15:
        /*0058*/ 	.byte	0x03, 0x19
        /*005a*/ 	.short	0x0014


	//----- nvinfo : EIATTR_PARAM_CBANK
	.align		4
        /*005c*/ 	.byte	0x04, 0x0a
        /*005e*/ 	.short	(.L_17 - .L_16)
	.align		4
.L_16:
        /*0060*/ 	.word	index@(.nv.constant0._Z21matrixTransposeKernelPfS_i)
        /*0064*/ 	.short	0x0380
        /*0066*/ 	.short	0x0014


	//----- nvinfo : EIATTR_SW_WAR
	.align		4
.L_17:
        /*0068*/ 	.byte	0x04, 0x36
        /*006a*/ 	.short	(.L_19 - .L_18)
.L_18:
        /*006c*/ 	.word	0x00000008
.L_19:


//--------------------- .nv.callgraph             --------------------------
	.section	.nv.callgraph,"",@"SHT_CUDA_CALLGRAPH"
	.align	4
	.sectionentsize	8
	.align		4
        /*0000*/ 	.word	0x00000000
	.align		4
        /*0004*/ 	.word	0xffffffff
	.align		4
        /*0008*/ 	.word	0x00000000
	.align		4
        /*000c*/ 	.word	0xfffffffe
	.align		4
        /*0010*/ 	.word	0x00000000
	.align		4
        /*0014*/ 	.word	0xfffffffd
	.align		4
        /*0018*/ 	.word	0x00000000
	.align		4
        /*001c*/ 	.word	0xfffffffc


//--------------------- .text._Z21matrixTransposeKernelPfS_i --------------------------
	.section	.text._Z21matrixTransposeKernelPfS_i,"ax",@progbits
	.align	128
        .global         _Z21matrixTransposeKernelPfS_i
        .type           _Z21matrixTransposeKernelPfS_i,@function
        .size           _Z21matrixTransposeKernelPfS_i,(.L_x_1 - _Z21matrixTransposeKernelPfS_i)
        .other          _Z21matrixTransposeKernelPfS_i,@"STO_CUDA_ENTRY STV_DEFAULT"
_Z21matrixTransposeKernelPfS_i:
.text._Z21matrixTransposeKernelPfS_i:
[----:B------:R-:W-:Y:S01]  /*0000*/  LDC R1, c[0x0][0x37c] ;  /* 0x0000df00ff017b82 */ /* 0x000fe20000000800 */
[----:B------:R-:W0:Y:S07]  /*0010*/  S2R R9, SR_TID.Y ;  /* 0x0000000000097919 */ /* 0x000e2e0000002200 */
[----:B------:R-:W0:Y:S01]  /*0020*/  LDC R4, c[0x0][0x364] ;  /* 0x0000d900ff047b82 */ /* 0x000e220000000800 */
[----:B------:R-:W1:Y:S01]  /*0030*/  LDCU UR8, c[0x0][0x390] ;  /* 0x00007200ff0877ac */ /* 0x000e620008000800 */
[----:B------:R-:W2:Y:S01]  /*0040*/  S2R R6, SR_TID.X ;  /* 0x0000000000067919 */ /* 0x000ea20000002100 */
[----:B------:R-:W3:Y:S05]  /*0050*/  LDCU.64 UR6, c[0x0][0x358] ;  /* 0x00006b00ff0677ac */ /* 0x000eea0008000a00 */
[----:B------:R-:W0:Y:S08]  /*0060*/  S2UR UR4, SR_CTAID.Y ;  /* 0x00000000000479c3 */ /* 0x000e300000002600 */
[----:B------:R-:W2:Y:S08]  /*0070*/  S2UR UR5, SR_CTAID.X ;  /* 0x00000000000579c3 */ /* 0x000eb00000002500 */
[----:B------:R-:W2:Y:S01]  /*0080*/  LDC R7, c[0x0][0x360] ;  /* 0x0000d800ff077b82 */ /* 0x000ea20000000800 */
[----:B0-----:R-:W-:-:S02]  /*0090*/  IMAD R0, R4, UR4, R9 ;  /* 0x0000000404007c24 */ /* 0x001fc4000f8e0209 */
[----:B--2---:R-:W-:-:S05]  /*00a0*/  IMAD R5, R7, UR5, R6 ;  /* 0x0000000507057c24 */ /* 0x004fca000f8e0206 */
[----:B------:R-:W-:-:S04]  /*00b0*/  VIMNMX R2, PT, PT, R0, R5, !PT ;  /* 0x0000000500027248 */ /* 0x000fc80007fe0100 */
[----:B-1----:R-:W-:-:S13]  /*00c0*/  ISETP.GE.AND P0, PT, R2, UR8, PT ;  /* 0x0000000802007c0c */ /* 0x002fda000bf06270 */
[----:B------:R-:W0:Y:S01]  /*00d0*/  @!P0 LDC.64 R2, c[0x0][0x380] ;  /* 0x0000e000ff028b82 */ /* 0x000e220000000a00 */
[----:B------:R-:W-:-:S04]  /*00e0*/  @!P0 IMAD R5, R0, UR8, R5 ;  /* 0x0000000800058c24 */ /* 0x000fc8000f8e0205 */
[----:B0-----:R-:W-:-:S06]  /*00f0*/  @!P0 IMAD.WIDE R2, R5, 0x4, R2 ;  /* 0x0000000405028825 */ /* 0x001fcc00078e0202 */
[----:B---3--:R-:W2:Y:S01]  /*0100*/  @!P0 LDG.E R2, desc[UR6][R2.64] ;  /* 0x0000000602028981 */ /* 0x008ea2000c1e1900 */
[----:B------:R-:W-:Y:S01]  /*0110*/  @!P0 MOV R0, 0x400 ;  /* 0x0000040000008802 */ /* 0x000fe20000000f00 */
[----:B------:R-:W-:Y:S01]  /*0120*/  IMAD R4, R4, UR5, R9 ;  /* 0x0000000504047c24 */ /* 0x000fe2000f8e0209 */
[----:B------:R-:W0:Y:S01]  /*0130*/  @!P0 S2R R5, SR_CgaCtaId ;  /* 0x0000000000058919 */ /* 0x000e220000008800 */
[----:B------:R-:W-:Y:S01]  /*0140*/  IMAD R7, R7, UR4, R6 ;  /* 0x0000000407077c24 */ /* 0x000fe2000f8e0206 */
[----:B0-----:R-:W-:-:S04]  /*0150*/  @!P0 LEA R0, R5, R0, 0x18 ;  /* 0x0000000005008211 */ /* 0x001fc800078ec0ff */
[----:B------:R-:W-:Y:S02]  /*0160*/  VIMNMX R5, PT, PT, R4, R7, !PT ;  /* 0x0000000704057248 */ /* 0x000fe40007fe0100 */
[----:B------:R-:W-:Y:S02]  /*0170*/  @!P0 LEA R0, R9, R0, 0x6 ;  /* 0x0000000009008211 */ /* 0x000fe400078e30ff */
[----:B------:R-:W-:Y:S02]  /*0180*/  ISETP.GE.AND P1, PT, R5, UR8, PT ;  /* 0x0000000805007c0c */ /* 0x000fe4000bf26270 */
[----:B------:R-:W-:-:S05]  /*0190*/  @!P0 LEA R5, R6, R0, 0x2 ;  /* 0x0000000006058211 */ /* 0x000fca00078e10ff */
[----:B--2---:R0:W-:Y:S01]  /*01a0*/  @!P0 STS [R5], R2 ;  /* 0x0000000205008388 */ /* 0x0041e20000000800 */
[----:B------:R-:W-:Y:S06]  /*01b0*/  BAR.SYNC.DEFER_BLOCKING 0x0 ;  /* 0x0000000000007b1d */ /* 0x000fec0000010000 */
[----:B------:R-:W-:Y:S05]  /*01c0*/  @P1 EXIT ;  /* 0x000000000000194d */ /* 0x000fea0003800000 */
[----:B------:R-:W1:Y:S01]  /*01d0*/  S2UR UR5, SR_CgaCtaId ;  /* 0x00000000000579c3 */ /* 0x000e620000008800 */
[----:B------:R-:W-:Y:S01]  /*01e0*/  UMOV UR4, 0x400 ;  /* 0x0000040000047882 */ /* 0x000fe20000000000 */
[----:B------:R-:W-:-:S06]  /*01f0*/  IMAD R7, R4, UR8, R7 ;  /* 0x0000000804077c24 */ /* 0x000fcc000f8e0207 */
[----:B0-----:R-:W0:Y:S01]  /*0200*/  LDC.64 R2, c[0x0][0x388] ;  /* 0x0000e200ff027b82 */ /* 0x001e220000000a00 */
[----:B-1----:R-:W-:-:S06]  /*0210*/  ULEA UR4, UR5, UR4, 0x18 ;  /* 0x0000000405047291 */ /* 0x002fcc000f8ec0ff */
[----:B------:R-:W-:Y:S01]  /*0220*/  LEA R0, R6, UR4, 0x6 ;  /* 0x0000000406007c11 */ /* 0x000fe2000f8e30ff */
[----:B0-----:R-:W-:-:S03]  /*0230*/  IMAD.WIDE R2, R7, 0x4, R2 ;  /* 0x0000000407027825 */ /* 0x001fc600078e0202 */
[----:B------:R-:W-:-:S05]  /*0240*/  LEA R0, R9, R0, 0x2 ;  /* 0x0000000009007211 */ /* 0x000fca00078e10ff */
[----:B------:R-:W0:Y:S04]  /*0250*/  LDS R5, [R0] ;  /* 0x0000000000057984 */ /* 0x000e280000000800 */
[----:B0-----:R-:W-:Y:S01]  /*0260*/  STG.E desc[UR6][R2.64], R5 ;  /* 0x0000000502007986 */ /* 0x001fe2000c101906 */
[----:B------:R-:W-:Y:S05]  /*0270*/  EXIT ;  /* 0x000000000000794d */ /* 0x000fea0003800000 */
.L_x_0:
[----:B------:R-:W-:-:S00]  /*0280*/  BRA `(.L_x_0) ;  /* 0xfffffffc00fc7947 */ /* 0x000fc0000383ffff */
[----:B------:R-:W-:-:S00]  /*0290*/  NOP ;  /* 0x0000000000007918 */ /* 0x000fc00000000000 */
        /* <DEDUP_REMOVED lines=14> */
.L_x_1:


//--------------------- .nv.shared._Z21matrixTransposeKernelPfS_i --------------------------
	.section	.nv.shared._Z21matrixTransposeKernelPfS_i,"aw",@nobits
	.sectionflags	@""
	.align	4
.nv.shared._Z21matrixTransposeKernelPfS_i:
	.zero		2048


//--------------------- .nv.shared.reserved.0     --------------------------
	.section	.nv.shared.reserved.0,"aw",@nobits
	.weak		__nv_reservedSMEM_offset_0_alias
	.size		__nv_reservedSMEM_offset_0_alias, 0, 64
	.other		__nv_reservedSMEM_offset_0_alias,@"STO_CUDA_RESERVED_SHARED STV_DEFAULT"
__nv_reservedSMEM_offset_0_alias:
	.zero		0
	.zero		64


//--------------------- .nv.constant0._Z21matrixTransposeKernelPfS_i --------------------------
	.section	.nv.constant0._Z21matrixTransposeKernelPfS_i,"a",@progbits
	.sectionflags	@""
	.align	4
.nv.constant0._Z21matrixTransposeKernelPfS_i:
	.zero		916


//--------------------- SYMBOLS --------------------------

	.type		.nv.reservedSmem.offset0,@object
	.size		.nv.reservedSmem.offset0,0x4
	.type		.nv.reservedSmem.cap,@object
	.size		.nv.reservedSmem.cap,0x4
